//
// Generated by NVIDIA NVVM Compiler
//
// Compiler Build ID: CL-36424714
// Cuda compilation tools, release 13.0, V13.0.88
// Based on NVVM 20.0.0
//

.version 9.0
.target sm_100
.address_size 64

	// .globl	_Z14vectorAdditionPiS_S_ii

.visible .entry _Z14vectorAdditionPiS_S_ii(
	.param .u64 .ptr .align 1 _Z14vectorAdditionPiS_S_ii_param_0,
	.param .u64 .ptr .align 1 _Z14vectorAdditionPiS_S_ii_param_1,
	.param .u64 .ptr .align 1 _Z14vectorAdditionPiS_S_ii_param_2,
	.param .u32 _Z14vectorAdditionPiS_S_ii_param_3,
	.param .u32 _Z14vectorAdditionPiS_S_ii_param_4
)
{
	.reg .pred 	%p<7>;
	.reg .b32 	%r<46>;
	.reg .b64 	%rd<25>;

	ld.param.u64 	%rd4, [_Z14vectorAdditionPiS_S_ii_param_0];
	ld.param.u64 	%rd5, [_Z14vectorAdditionPiS_S_ii_param_1];
	ld.param.u64 	%rd6, [_Z14vectorAdditionPiS_S_ii_param_2];
	ld.param.u32 	%r12, [_Z14vectorAdditionPiS_S_ii_param_3];
	ld.param.u32 	%r13, [_Z14vectorAdditionPiS_S_ii_param_4];
	cvta.to.global.u64 	%rd1, %rd6;
	cvta.to.global.u64 	%rd2, %rd5;
	cvta.to.global.u64 	%rd3, %rd4;
	mov.u32 	%r14, %ctaid.x;
	mov.u32 	%r15, %ntid.x;
	mov.u32 	%r16, %tid.x;
	mad.lo.s32 	%r44, %r14, %r15, %r16;
	mul.lo.s32 	%r2, %r13, %r15;
	setp.ge.s32 	%p1, %r44, %r12;
	@%p1 bra 	$L__BB0_7;
	add.s32 	%r17, %r44, %r2;
	max.s32 	%r18, %r12, %r17;
	setp.lt.s32 	%p2, %r17, %r12;
	selp.u32 	%r19, 1, 0, %p2;
	add.s32 	%r20, %r17, %r19;
	sub.s32 	%r21, %r18, %r20;
	div.u32 	%r22, %r21, %r2;
	add.s32 	%r3, %r22, %r19;
	and.b32  	%r23, %r3, 3;
	setp.eq.s32 	%p3, %r23, 3;
	@%p3 bra 	$L__BB0_4;
	add.s32 	%r24, %r3, 1;
	and.b32  	%r25, %r24, 3;
	neg.s32 	%r42, %r25;
$L__BB0_3:
	.pragma "nounroll";
	mul.wide.s32 	%rd7, %r44, 4;
	add.s64 	%rd8, %rd1, %rd7;
	add.s64 	%rd9, %rd2, %rd7;
	add.s64 	%rd10, %rd3, %rd7;
	ld.global.u32 	%r26, [%rd10];
	ld.global.u32 	%r27, [%rd9];
	add.s32 	%r28, %r27, %r26;
	st.global.u32 	[%rd8], %r28;
	add.s32 	%r44, %r44, %r2;
	add.s32 	%r42, %r42, 1;
	setp.ne.s32 	%p4, %r42, 0;
	@%p4 bra 	$L__BB0_3;
$L__BB0_4:
	setp.lt.u32 	%p5, %r3, 3;
	@%p5 bra 	$L__BB0_7;
	mul.wide.s32 	%rd15, %r2, 4;
	shl.b32 	%r41, %r2, 2;
$L__BB0_6:
	mul.wide.s32 	%rd11, %r44, 4;
	add.s64 	%rd12, %rd3, %rd11;
	ld.global.u32 	%r29, [%rd12];
	add.s64 	%rd13, %rd2, %rd11;
	ld.global.u32 	%r30, [%rd13];
	add.s32 	%r31, %r30, %r29;
	add.s64 	%rd14, %rd1, %rd11;
	st.global.u32 	[%rd14], %r31;
	add.s64 	%rd16, %rd12, %rd15;
	ld.global.u32 	%r32, [%rd16];
	add.s64 	%rd17, %rd13, %rd15;
	ld.global.u32 	%r33, [%rd17];
	add.s32 	%r34, %r33, %r32;
	add.s64 	%rd18, %rd14, %rd15;
	st.global.u32 	[%rd18], %r34;
	add.s64 	%rd19, %rd16, %rd15;
	ld.global.u32 	%r35, [%rd19];
	add.s64 	%rd20, %rd17, %rd15;
	ld.global.u32 	%r36, [%rd20];
	add.s32 	%r37, %r36, %r35;
	add.s64 	%rd21, %rd18, %rd15;
	st.global.u32 	[%rd21], %r37;
	add.s64 	%rd22, %rd19, %rd15;
	ld.global.u32 	%r38, [%rd22];
	add.s64 	%rd23, %rd20, %rd15;
	ld.global.u32 	%r39, [%rd23];
	add.s32 	%r40, %r39, %r38;
	add.s64 	%rd24, %rd21, %rd15;
	st.global.u32 	[%rd24], %r40;
	add.s32 	%r44, %r41, %r44;
	setp.lt.s32 	%p6, %r44, %r12;
	@%p6 bra 	$L__BB0_6;
$L__BB0_7:
	ret;

}


// ===== COMPILED SASS (sm_100) =====

	.target	sm_100

	.elftype	@"ET_EXEC"


//--------------------- .note.nv.tkinfo           --------------------------
	.section	.note.nv.tkinfo,"",@"SHT_NOTE"
	.sectionflags	@"SHF_NOTE_NV_TKINFO"
	.tkinfo
        /*0018*/ 	.word	0x00000002
        /*0030*/ 	.string	""
        /*0030*/ 	.string	"ptxas"
        /*0030*/ 	.string	"Cuda compilation tools, release 13.0, V13.0.88"
        /*0030*/ 	.string	"Build cuda_13.0.r13.0/compiler.36424714_0"
        /*0030*/ 	.string	"-arch sm_100 -m 64 "



//--------------------- .note.nv.cuinfo           --------------------------
	.section	.note.nv.cuinfo,"",@"SHT_NOTE"
	.sectionflags	@"SHF_NOTE_NV_CUINFO"
        /*0018*/ 	.short	0x0002
        /*001a*/ 	.short	0x0064
        /*001c*/ 	.short	0x0082
	.zero		2


//--------------------- .nv.info                  --------------------------
	.section	.nv.info,"",@"SHT_CUDA_INFO"
	.align	4


	//----- nvinfo : EIATTR_REGCOUNT
	.align		4
        /*0000*/ 	.byte	0x04, 0x2f
        /*0002*/ 	.short	(.L_1 - .L_0)
	.align		4
.L_0:
        /*0004*/ 	.word	index@(_Z14vectorAdditionPiS_S_ii)
        /*0008*/ 	.word	0x0000001a


	//----- nvinfo : EIATTR_FRAME_SIZE
	.align		4
.L_1:
        /*000c*/ 	.byte	0x04, 0x11
        /*000e*/ 	.short	(.L_3 - .L_2)
	.align		4
.L_2:
        /*0010*/ 	.word	index@(_Z14vectorAdditionPiS_S_ii)
        /*0014*/ 	.word	0x00000000


	//----- nvinfo : EIATTR_MIN_STACK_SIZE
	.align		4
.L_3:
        /*0018*/ 	.byte	0x04, 0x12
        /*001a*/ 	.short	(.L_5 - .L_4)
	.align		4
.L_4:
        /*001c*/ 	.word	index@(_Z14vectorAdditionPiS_S_ii)
        /*0020*/ 	.word	0x00000000
.L_5:


//--------------------- .nv.compat                --------------------------
	.section	.nv.compat,"",@"SHT_CUDA_COMPAT_INFO"
	.align	4
        /*0000*/ 	.byte	0x02, 0x09, 0x00, 0x00, 0x02, 0x02, 0x01, 0x00, 0x02, 0x05, 0x05, 0x00, 0x03, 0x07, 0x01, 0x01
        /*0010*/ 	.byte	0x02, 0x03, 0x00, 0x00, 0x02, 0x06, 0x01, 0x00, 0x04, 0x0b, 0x08, 0x00, 0x09, 0x00, 0x00, 0x00
        /*0020*/ 	.byte	0x00, 0x00, 0x00, 0x00


//--------------------- .nv.info._Z14vectorAdditionPiS_S_ii --------------------------
	.section	.nv.info._Z14vectorAdditionPiS_S_ii,"",@"SHT_CUDA_INFO"
	.sectionflags	@""
	.align	4


	//----- nvinfo : EIATTR_CUDA_API_VERSION
	.align		4
        /*0000*/ 	.byte	0x04, 0x37
        /*0002*/ 	.short	(.L_7 - .L_6)
.L_6:
        /*0004*/ 	.word	0x00000082


	//----- nvinfo : EIATTR_KPARAM_INFO
	.align		4
.L_7:
        /*0008*/ 	.byte	0x04, 0x17
        /*000a*/ 	.short	(.L_9 - .L_8)
.L_8:
        /*000c*/ 	.word	0x00000000
        /*0010*/ 	.short	0x0004
        /*0012*/ 	.short	0x001c
        /*0014*/ 	.byte	0x00, 0xf0, 0x11, 0x00


	//----- nvinfo : EIATTR_KPARAM_INFO
	.align		4
.L_9:
        /*0018*/ 	.byte	0x04, 0x17
        /*001a*/ 	.short	(.L_11 - .L_10)
.L_10:
        /*001c*/ 	.word	0x00000000
        /*0020*/ 	.short	0x0003
        /*0022*/ 	.short	0x0018
        /*0024*/ 	.byte	0x00, 0xf0, 0x11, 0x00


	//----- nvinfo : EIATTR_KPARAM_INFO
	.align		4
.L_11:
        /*0028*/ 	.byte	0x04, 0x17
        /*002a*/ 	.short	(.L_13 - .L_12)
.L_12:
        /*002c*/ 	.word	0x00000000
        /*0030*/ 	.short	0x0002
        /*0032*/ 	.short	0x0010
        /*0034*/ 	.byte	0x00, 0xf5, 0x21, 0x00


	//----- nvinfo : EIATTR_KPARAM_INFO
	.align		4
.L_13:
        /*0038*/ 	.byte	0x04, 0x17
        /*003a*/ 	.short	(.L_15 - .L_14)
.L_14:
        /*003c*/ 	.word	0x00000000
        /*0040*/ 	.short	0x0001
        /*0042*/ 	.short	0x0008
        /*0044*/ 	.byte	0x00, 0xf5, 0x21, 0x00


	//----- nvinfo : EIATTR_KPARAM_INFO
	.align		4
.L_15:
        /*0048*/ 	.byte	0x04, 0x17
        /*004a*/ 	.short	(.L_17 - .L_16)
.L_16:
        /*004c*/ 	.word	0x00000000
        /*0050*/ 	.short	0x0000
        /*0052*/ 	.short	0x0000
        /*0054*/ 	.byte	0x00, 0xf5, 0x21, 0x00


	//----- nvinfo : EIATTR_SPARSE_MMA_MASK
	.align		4
.L_17:
        /*0058*/ 	.byte	0x03, 0x50
        /*005a*/ 	.short	0x0000


	//----- nvinfo : EIATTR_MAXREG_COUNT
	.align		4
        /*005c*/ 	.byte	0x03, 0x1b
        /*005e*/ 	.short	0x00ff


	//----- nvinfo : EIATTR_MERCURY_ISA_VERSION
	.align		4
        /*0060*/ 	.byte	0x03, 0x5f
        /*0062*/ 	.short	0x0101


	//----- nvinfo : EIATTR_VRC_CTA_INIT_COUNT
	.align		4
        /*0064*/ 	.byte	0x02, 0x4a
	.zero		1
	.zero		1


	//----- nvinfo : EIATTR_EXIT_INSTR_OFFSETS
	.align		4
        /*0068*/ 	.byte	0x04, 0x1c
        /*006a*/ 	.short	(.L_19 - .L_18)


	//   ....[0]....
.L_18:
        /*006c*/ 	.word	0x00000080


	//   ....[1]....
        /*0070*/ 	.word	0x00000390


	//   ....[2]....
        /*0074*/ 	.word	0x000005c0


	//----- nvinfo : EIATTR_CRS_STACK_SIZE
	.align		4
.L_19:
        /*0078*/ 	.byte	0x04, 0x1e
        /*007a*/ 	.short	(.L_21 - .L_20)
.L_20:
        /*007c*/ 	.word	0x00000000


	//----- nvinfo : EIATTR_CBANK_PARAM_SIZE
	.align		4
.L_21:
        /*0080*/ 	.byte	0x03, 0x19
        /*0082*/ 	.short	0x0020


	//----- nvinfo : EIATTR_PARAM_CBANK
	.align		4
        /*0084*/ 	.byte	0x04, 0x0a
        /*0086*/ 	.short	(.L_23 - .L_22)
	.align		4
.L_22:
        /*0088*/ 	.word	index@(.nv.constant0._Z14vectorAdditionPiS_S_ii)
        /*008c*/ 	.short	0x0380
        /*008e*/ 	.short	0x0020


	//----- nvinfo : EIATTR_SW_WAR
	.align		4
.L_23:
        /*0090*/ 	.byte	0x04, 0x36
        /*0092*/ 	.short	(.L_25 - .L_24)
.L_24:
        /*0094*/ 	.word	0x00000008
.L_25:


//--------------------- .nv.callgraph             --------------------------
	.section	.nv.callgraph,"",@"SHT_CUDA_CALLGRAPH"
	.align	4
	.sectionentsize	8
	.align		4
        /*0000*/ 	.word	0x00000000
	.align		4
        /*0004*/ 	.word	0xffffffff
	.align		4
        /*0008*/ 	.word	0x00000000
	.align		4
        /*000c*/ 	.word	0xfffffffe
	.align		4
        /*0010*/ 	.word	0x00000000
	.align		4
        /*0014*/ 	.word	0xfffffffd
	.align		4
        /*0018*/ 	.word	0x00000000
	.align		4
        /*001c*/ 	.word	0xfffffffc


//--------------------- .text._Z14vectorAdditionPiS_S_ii --------------------------
	.section	.text._Z14vectorAdditionPiS_S_ii,"ax",@progbits
	.align	128
        .global         _Z14vectorAdditionPiS_S_ii
        .type           _Z14vectorAdditionPiS_S_ii,@function
        .size           _Z14vectorAdditionPiS_S_ii,(.L_x_5 - _Z14vectorAdditionPiS_S_ii)
        .other          _Z14vectorAdditionPiS_S_ii,@"STO_CUDA_ENTRY STV_DEFAULT"
_Z14vectorAdditionPiS_S_ii:
.text._Z14vectorAdditionPiS_S_ii:
[----:B------:R-:W-:Y:S01]  /*0000*/  LDC R1, c[0x0][0x37c] ;  /* 0x0000df00ff017b82 */ /* 0x000fe20000000800 */
[----:B------:R-:W0:Y:S07]  /*0010*/  S2R R3, SR_TID.X ;  /* 0x0000000000037919 */ /* 0x000e2e0000002100 */
[----:B------:R-:W0:Y:S01]  /*0020*/  S2UR UR4, SR_CTAID.X ;  /* 0x00000000000479c3 */ /* 0x000e220000002500 */
[----:B------:R-:W1:Y:S07]  /*0030*/  LDCU.64 UR6, c[0x0][0x398] ;  /* 0x00007300ff0677ac */ /* 0x000e6e0008000a00 */
[----:B------:R-:W0:Y:S02]  /*0040*/  LDC R0, c[0x0][0x360] ;  /* 0x0000d800ff007b82 */ /* 0x000e240000000800 */
[----:B0-----:R-:W-:-:S02]  /*0050*/  IMAD R3, R0, UR4, R3 ;  /* 0x0000000400037c24 */ /* 0x001fc4000f8e0203 */
[----:B-1----:R-:W-:-:S03]  /*0060*/  IMAD R0, R0, UR7, RZ ;  /* 0x0000000700007c24 */ /* 0x002fc6000f8e02ff */
[----:B------:R-:W-:-:S13]  /*0070*/  ISETP.GE.AND P0, PT, R3, UR6, PT ;  /* 0x0000000603007c0c */ /* 0x000fda000bf06270 */
[----:B------:R-:W-:Y:S05]  /*0080*/  @P0 EXIT ;  /* 0x000000000000094d */ /* 0x000fea0003800000 */
[----:B------:R-:W0:Y:S01]  /*0090*/  I2F.U32.RP R8, R0 ;  /* 0x0000000000087306 */ /* 0x000e220000209000 */
[C---:B------:R-:W-:Y:S01]  /*00a0*/  IMAD.IADD R2, R0.reuse, 0x1, R3 ;  /* 0x0000000100027824 */ /* 0x040fe200078e0203 */
[----:B------:R-:W-:Y:S01]  /*00b0*/  IADD3 R9, PT, PT, RZ, -R0, RZ ;  /* 0x80000000ff097210 */ /* 0x000fe20007ffe0ff */
[----:B------:R-:W1:Y:S01]  /*00c0*/  LDCU.64 UR4, c[0x0][0x358] ;  /* 0x00006b00ff0477ac */ /* 0x000e620008000a00 */
[----:B------:R-:W-:Y:S01]  /*00d0*/  ISETP.NE.U32.AND P2, PT, R0, RZ, PT ;  /* 0x000000ff0000720c */ /* 0x000fe20003f45070 */
[----:B------:R-:W-:Y:S01]  /*00e0*/  BSSY.RECONVERGENT B0, `(.L_x_0) ;  /* 0x000002a000007945 */ /* 0x000fe20003800200 */
[C---:B------:R-:W-:Y:S02]  /*00f0*/  ISETP.GE.AND P0, PT, R2.reuse, UR6, PT ;  /* 0x0000000602007c0c */ /* 0x040fe4000bf06270 */
[----:B------:R-:W-:Y:S02]  /*0100*/  VIMNMX R7, PT, PT, R2, UR6, !PT ;  /* 0x0000000602077c48 */ /* 0x000fe4000ffe0100 */
[----:B------:R-:W-:-:S04]  /*0110*/  SEL R6, RZ, 0x1, P0 ;  /* 0x00000001ff067807 */ /* 0x000fc80000000000 */
[----:B------:R-:W-:Y:S01]  /*0120*/  IADD3 R7, PT, PT, R7, -R2, -R6 ;  /* 0x8000000207077210 */ /* 0x000fe20007ffe806 */
[----:B0-----:R-:W0:Y:S02]  /*0130*/  MUFU.RCP R8, R8 ;  /* 0x0000000800087308 */ /* 0x001e240000001000 */
[----:B0-----:R-:W-:-:S06]  /*0140*/  IADD3 R4, PT, PT, R8, 0xffffffe, RZ ;  /* 0x0ffffffe08047810 */ /* 0x001fcc0007ffe0ff */
[----:B------:R0:W2:Y:S02]  /*0150*/  F2I.FTZ.U32.TRUNC.NTZ R5, R4 ;  /* 0x0000000400057305 */ /* 0x0000a4000021f000 */
[----:B0-----:R-:W-:Y:S02]  /*0160*/  HFMA2 R4, -RZ, RZ, 0, 0 ;  /* 0x00000000ff047431 */ /* 0x001fe400000001ff */
[----:B--2---:R-:W-:-:S04]  /*0170*/  IMAD R9, R9, R5, RZ ;  /* 0x0000000509097224 */ /* 0x004fc800078e02ff */
[----:B------:R-:W-:-:S06]  /*0180*/  IMAD.HI.U32 R8, R5, R9, R4 ;  /* 0x0000000905087227 */ /* 0x000fcc00078e0004 */
[----:B------:R-:W-:-:S04]  /*0190*/  IMAD.HI.U32 R5, R8, R7, RZ ;  /* 0x0000000708057227 */ /* 0x000fc800078e00ff */
[----:B------:R-:W-:-:S04]  /*01a0*/  IMAD.MOV R2, RZ, RZ, -R5 ;  /* 0x000000ffff027224 */ /* 0x000fc800078e0a05 */
[----:B------:R-:W-:-:S05]  /*01b0*/  IMAD R7, R0, R2, R7 ;  /* 0x0000000200077224 */ /* 0x000fca00078e0207 */
[----:B------:R-:W-:-:S13]  /*01c0*/  ISETP.GE.U32.AND P0, PT, R7, R0, PT ;  /* 0x000000000700720c */ /* 0x000fda0003f06070 */
[----:B------:R-:W-:Y:S02]  /*01d0*/  @P0 IADD3 R7, PT, PT, -R0, R7, RZ ;  /* 0x0000000700070210 */ /* 0x000fe40007ffe1ff */
[----:B------:R-:W-:Y:S02]  /*01e0*/  @P0 IADD3 R5, PT, PT, R5, 0x1, RZ ;  /* 0x0000000105050810 */ /* 0x000fe40007ffe0ff */
[----:B------:R-:W-:-:S13]  /*01f0*/  ISETP.GE.U32.AND P1, PT, R7, R0, PT ;  /* 0x000000000700720c */ /* 0x000fda0003f26070 */
[----:B------:R-:W-:Y:S01]  /*0200*/  @P1 VIADD R5, R5, 0x1 ;  /* 0x0000000105051836 */ /* 0x000fe20000000000 */
[----:B------:R-:W-:-:S04]  /*0210*/  @!P2 LOP3.LUT R5, RZ, R0, RZ, 0x33, !PT ;  /* 0x00000000ff05a212 */ /* 0x000fc800078e33ff */
[----:B------:R-:W-:-:S04]  /*0220*/  IADD3 R2, PT, PT, R6, R5, RZ ;  /* 0x0000000506027210 */ /* 0x000fc80007ffe0ff */
[C---:B------:R-:W-:Y:S02]  /*0230*/  LOP3.LUT R4, R2.reuse, 0x3, RZ, 0xc0, !PT ;  /* 0x0000000302047812 */ /* 0x040fe400078ec0ff */
[----:B------:R-:W-:Y:S02]  /*0240*/  ISETP.GE.U32.AND P1, PT, R2, 0x3, PT ;  /* 0x000000030200780c */ /* 0x000fe40003f26070 */
[----:B------:R-:W-:-:S13]  /*0250*/  ISETP.NE.AND P0, PT, R4, 0x3, PT ;  /* 0x000000030400780c */ /* 0x000fda0003f05270 */
[----:B-1----:R-:W-:Y:S05]  /*0260*/  @!P0 BRA `(.L_x_1) ;  /* 0x0000000000448947 */ /* 0x002fea0003800000 */
[----:B------:R-:W0:Y:S01]  /*0270*/  LDC.64 R4, c[0x0][0x390] ;  /* 0x0000e400ff047b82 */ /* 0x000e220000000a00 */
[----:B------:R-:W-:-:S04]  /*0280*/  IADD3 R2, PT, PT, R2, 0x1, RZ ;  /* 0x0000000102027810 */ /* 0x000fc80007ffe0ff */
[----:B------:R-:W-:-:S03]  /*0290*/  LOP3.LUT R2, R2, 0x3, RZ, 0xc0, !PT ;  /* 0x0000000302027812 */ /* 0x000fc600078ec0ff */
[----:B------:R-:W1:Y:S02]  /*02a0*/  LDC.64 R6, c[0x0][0x380] ;  /* 0x0000e000ff067b82 */ /* 0x000e640000000a00 */
[----:B------:R-:W-:-:S06]  /*02b0*/  IMAD.MOV R2, RZ, RZ, -R2 ;  /* 0x000000ffff027224 */ /* 0x000fcc00078e0a02 */
[----:B------:R-:W2:Y:S02]  /*02c0*/  LDC.64 R8, c[0x0][0x388] ;  /* 0x0000e200ff087b82 */ /* 0x000ea40000000a00 */
.L_x_2:
[----:B--2---:R-:W-:-:S04]  /*02d0*/  IMAD.WIDE R12, R3, 0x4, R8 ;  /* 0x00000004030c7825 */ /* 0x004fc800078e0208 */
[C---:B-1----:R-:W-:Y:S02]  /*02e0*/  IMAD.WIDE R14, R3.reuse, 0x4, R6 ;  /* 0x00000004030e7825 */ /* 0x042fe400078e0206 */
[----:B------:R-:W2:Y:S04]  /*02f0*/  LDG.E R13, desc[UR4][R12.64] ;  /* 0x000000040c0d7981 */ /* 0x000ea8000c1e1900 */
[----:B------:R-:W2:Y:S01]  /*0300*/  LDG.E R14, desc[UR4][R14.64] ;  /* 0x000000040e0e7981 */ /* 0x000ea2000c1e1900 */
[----:B0--3--:R-:W-:Y:S01]  /*0310*/  IMAD.WIDE R10, R3, 0x4, R4 ;  /* 0x00000004030a7825 */ /* 0x009fe200078e0204 */
[----:B------:R-:W-:-:S03]  /*0320*/  IADD3 R2, PT, PT, R2, 0x1, RZ ;  /* 0x0000000102027810 */ /* 0x000fc60007ffe0ff */
[----:B------:R-:W-:Y:S01]  /*0330*/  IMAD.IADD R3, R0, 0x1, R3 ;  /* 0x0000000100037824 */ /* 0x000fe200078e0203 */
[----:B------:R-:W-:Y:S02]  /*0340*/  ISETP.NE.AND P0, PT, R2, RZ, PT ;  /* 0x000000ff0200720c */ /* 0x000fe40003f05270 */
[----:B--2---:R-:W-:-:S05]  /*0350*/  IADD3 R17, PT, PT, R14, R13, RZ ;  /* 0x0000000d0e117210 */ /* 0x004fca0007ffe0ff */
[----:B------:R3:W-:Y:S06]  /*0360*/  STG.E desc[UR4][R10.64], R17 ;  /* 0x000000110a007986 */ /* 0x0007ec000c101904 */
[----:B------:R-:W-:Y:S05]  /*0370*/  @P0 BRA `(.L_x_2) ;  /* 0xfffffffc00d40947 */ /* 0x000fea000383ffff */
.L_x_1:
[----:B------:R-:W-:Y:S05]  /*0380*/  BSYNC.RECONVERGENT B0 ;  /* 0x0000000000007941 */ /* 0x000fea0003800200 */
.L_x_0:
[----:B------:R-:W-:Y:S05]  /*0390*/  @!P1 EXIT ;  /* 0x000000000000994d */ /* 0x000fea0003800000 */
.L_x_3:
[----:B------:R-:W3:Y:S08]  /*03a0*/  LDC.64 R4, c[0x0][0x380] ;  /* 0x0000e000ff047b82 */ /* 0x000ef00000000a00 */
[----:B------:R-:W0:Y:S01]  /*03b0*/  LDC.64 R6, c[0x0][0x388] ;  /* 0x0000e200ff067b82 */ /* 0x000e220000000a00 */
[----:B---3--:R-:W-:-:S07]  /*03c0*/  IMAD.WIDE R10, R3, 0x4, R4 ;  /* 0x00000004030a7825 */ /* 0x008fce00078e0204 */
[----:B------:R-:W1:Y:S01]  /*03d0*/  LDC.64 R4, c[0x0][0x390] ;  /* 0x0000e400ff047b82 */ /* 0x000e620000000a00 */
[----:B--2---:R-:W2:Y:S01]  /*03e0*/  LDG.E R2, desc[UR4][R10.64] ;  /* 0x000000040a027981 */ /* 0x004ea2000c1e1900 */
[----:B0-----:R-:W-:-:S05]  /*03f0*/  IMAD.WIDE R12, R3, 0x4, R6 ;  /* 0x00000004030c7825 */ /* 0x001fca00078e0206 */
[----:B------:R-:W2:Y:S01]  /*0400*/  LDG.E R7, desc[UR4][R12.64] ;  /* 0x000000040c077981 */ /* 0x000ea2000c1e1900 */
[----:B-1----:R-:W-:-:S04]  /*0410*/  IMAD.WIDE R16, R3, 0x4, R4 ;  /* 0x0000000403107825 */ /* 0x002fc800078e0204 */
[----:B------:R-:W-:Y:S01]  /*0420*/  IMAD.WIDE R4, R0, 0x4, R10 ;  /* 0x0000000400047825 */ /* 0x000fe200078e020a */
[----:B--2---:R-:W-:-:S03]  /*0430*/  IADD3 R19, PT, PT, R2, R7, RZ ;  /* 0x0000000702137210 */ /* 0x004fc60007ffe0ff */
[C---:B------:R-:W-:Y:S02]  /*0440*/  IMAD.WIDE R6, R0.reuse, 0x4, R12 ;  /* 0x0000000400067825 */ /* 0x040fe400078e020c */
[----:B------:R0:W-:Y:S04]  /*0450*/  STG.E desc[UR4][R16.64], R19 ;  /* 0x0000001310007986 */ /* 0x0001e8000c101904 */
[----:B------:R-:W2:Y:S04]  /*0460*/  LDG.E R2, desc[UR4][R4.64] ;  /* 0x0000000404027981 */ /* 0x000ea8000c1e1900 */
[----:B------:R-:W2:Y:S01]  /*0470*/  LDG.E R15, desc[UR4][R6.64] ;  /* 0x00000004060f7981 */ /* 0x000ea2000c1e1900 */
[----:B------:R-:W-:-:S04]  /*0480*/  IMAD.WIDE R8, R0, 0x4, R16 ;  /* 0x0000000400087825 */ /* 0x000fc800078e0210 */
[----:B------:R-:W-:-:S04]  /*0490*/  IMAD.WIDE R10, R0, 0x4, R4 ;  /* 0x00000004000a7825 */ /* 0x000fc800078e0204 */
[----:B------:R-:W-:Y:S01]  /*04a0*/  IMAD.WIDE R12, R0, 0x4, R6 ;  /* 0x00000004000c7825 */ /* 0x000fe200078e0206 */
[----:B--2---:R-:W-:-:S05]  /*04b0*/  IADD3 R21, PT, PT, R2, R15, RZ ;  /* 0x0000000f02157210 */ /* 0x004fca0007ffe0ff */
[----:B------:R1:W-:Y:S04]  /*04c0*/  STG.E desc[UR4][R8.64], R21 ;  /* 0x0000001508007986 */ /* 0x0003e8000c101904 */
[----:B------:R-:W2:Y:S04]  /*04d0*/  LDG.E R2, desc[UR4][R10.64] ;  /* 0x000000040a027981 */ /* 0x000ea8000c1e1900 */
[----:B------:R-:W2:Y:S01]  /*04e0*/  LDG.E R23, desc[UR4][R12.64] ;  /* 0x000000040c177981 */ /* 0x000ea2000c1e1900 */
[----:B------:R-:W-:-:S04]  /*04f0*/  IMAD.WIDE R14, R0, 0x4, R8 ;  /* 0x00000004000e7825 */ /* 0x000fc800078e0208 */
[----:B------:R-:W-:-:S04]  /*0500*/  IMAD.WIDE R4, R0, 0x4, R10 ;  /* 0x0000000400047825 */ /* 0x000fc800078e020a */
[----:B------:R-:W-:-:S04]  /*0510*/  IMAD.WIDE R6, R0, 0x4, R12 ;  /* 0x0000000400067825 */ /* 0x000fc800078e020c */
[----:B--2---:R-:W-:-:S05]  /*0520*/  IMAD.IADD R23, R2, 0x1, R23 ;  /* 0x0000000102177824 */ /* 0x004fca00078e0217 */
[----:B------:R2:W-:Y:S04]  /*0530*/  STG.E desc[UR4][R14.64], R23 ;  /* 0x000000170e007986 */ /* 0x0005e8000c101904 */
[----:B------:R-:W1:Y:S04]  /*0540*/  LDG.E R4, desc[UR4][R4.64] ;  /* 0x0000000404047981 */ /* 0x000e68000c1e1900 */
[----:B------:R-:W1:Y:S01]  /*0550*/  LDG.E R7, desc[UR4][R6.64] ;  /* 0x0000000406077981 */ /* 0x000e62000c1e1900 */
[C---:B0-----:R-:W-:Y:S01]  /*0560*/  IMAD.WIDE R16, R0.reuse, 0x4, R14 ;  /* 0x0000000400107825 */ /* 0x041fe200078e020e */
[----:B------:R-:W-:-:S04]  /*0570*/  LEA R3, R0, R3, 0x2 ;  /* 0x0000000300037211 */ /* 0x000fc800078e10ff */
[----:B------:R-:W-:Y:S02]  /*0580*/  ISETP.GE.AND P0, PT, R3, UR6, PT ;  /* 0x0000000603007c0c */ /* 0x000fe4000bf06270 */
[----:B-1----:R-:W-:-:S05]  /*0590*/  IADD3 R9, PT, PT, R4, R7, RZ ;  /* 0x0000000704097210 */ /* 0x002fca0007ffe0ff */
[----:B------:R2:W-:Y:S06]  /*05a0*/  STG.E desc[UR4][R16.64], R9 ;  /* 0x0000000910007986 */ /* 0x0005ec000c101904 */
[----:B------:R-:W-:Y:S05]  /*05b0*/  @!P0 BRA `(.L_x_3) ;  /* 0xfffffffc00788947 */ /* 0x000fea000383ffff */
[----:B------:R-:W-:Y:S05]  /*05c0*/  EXIT ;  /* 0x000000000000794d */ /* 0x000fea0003800000 */
.L_x_4:
[----:B------:R-:W-:-:S00]  /*05d0*/  BRA `(.L_x_4) ;  /* 0xfffffffc00fc7947 */ /* 0x000fc0000383ffff */
[----:B------:R-:W-:-:S00]  /*05e0*/  NOP ;  /* 0x0000000000007918 */ /* 0x000fc00000000000 */
        /* <DEDUP_REMOVED lines=9> */
.L_x_5:


//--------------------- .nv.shared.reserved.0     --------------------------
	.section	.nv.shared.reserved.0,"aw",@nobits
	.weak		__nv_reservedSMEM_offset_0_alias
	.size		__nv_reservedSMEM_offset_0_alias, 0, 64
	.other		__nv_reservedSMEM_offset_0_alias,@"STO_CUDA_RESERVED_SHARED STV_DEFAULT"
__nv_reservedSMEM_offset_0_alias:
	.zero		0
	.zero		64


//--------------------- .nv.constant0._Z14vectorAdditionPiS_S_ii --------------------------
	.section	.nv.constant0._Z14vectorAdditionPiS_S_ii,"a",@progbits
	.sectionflags	@""
	.align	4
.nv.constant0._Z14vectorAdditionPiS_S_ii:
	.zero		928


//--------------------- SYMBOLS --------------------------

	.type		.nv.reservedSmem.offset0,@object
	.size		.nv.reservedSmem.offset0,0x4
